	.headerflags	@"EF_CUDA_TEXMODE_UNIFIED EF_CUDA_64BIT_ADDRESS EF_CUDA_ACCELERATORS EF_CUDA_SM90 EF_CUDA_VIRTUAL_SM(EF_CUDA_SM90)"
	.elftype	@"ET_EXEC"


//--------------------- .nv.info                  --------------------------
	.section	.nv.info,"",@"SHT_CUDA_INFO"
	.align	4


	//----- nvinfo : EIATTR_REGCOUNT
	.align		4
        /*0000*/ 	.byte	0x04, 0x2f
        /*0002*/ 	.short	(.L_3 - .L_2)
	.align		4
.L_2:
        /*0004*/ 	.word	index@(triton_poi_fused__native_batch_norm_legit_no_training_relu_6)
        /*0008*/ 	.word	0x00000016


	//----- nvinfo : EIATTR_MIN_STACK_SIZE
	.align		4
.L_3:
        /*000c*/ 	.byte	0x04, 0x12
        /*000e*/ 	.short	(.L_5 - .L_4)
	.align		4
.L_4:
        /*0010*/ 	.word	index@(triton_poi_fused__native_batch_norm_legit_no_training_relu_6)
        /*0014*/ 	.word	0x00000000


	//----- nvinfo : EIATTR_FRAME_SIZE
	.align		4
.L_5:
        /*0018*/ 	.byte	0x04, 0x11
        /*001a*/ 	.short	(.L_7 - .L_6)
	.align		4
.L_6:
        /*001c*/ 	.word	index@(triton_poi_fused__native_batch_norm_legit_no_training_relu_6)
        /*0020*/ 	.word	0x00000000


	//----- nvinfo : EIATTR_MIN_STACK_SIZE
	.align		4
.L_7:
        /*0024*/ 	.byte	0x04, 0x12
        /*0026*/ 	.short	(.L_9 - .L_8)
	.align		4
.L_8:
        /*0028*/ 	.word	index@(triton_poi_fused__native_batch_norm_legit_no_training_relu_6)
        /*002c*/ 	.word	0x00000000
.L_9:


//--------------------- .nv.info.triton_poi_fused__native_batch_norm_legit_no_training_relu_6 --------------------------
	.section	.nv.info.triton_poi_fused__native_batch_norm_legit_no_training_relu_6,"",@"SHT_CUDA_INFO"
	.sectionflags	@""
	.align	4


	//----- nvinfo : EIATTR_CUDA_API_VERSION
	.align		4
        /*0000*/ 	.byte	0x04, 0x37
        /*0002*/ 	.short	(.L_11 - .L_10)
.L_10:
        /*0004*/ 	.word	0x0000007c


	//----- nvinfo : EIATTR_KPARAM_INFO
	.align		4
.L_11:
        /*0008*/ 	.byte	0x04, 0x17
        /*000a*/ 	.short	(.L_13 - .L_12)
.L_12:
        /*000c*/ 	.word	0x00000000
        /*0010*/ 	.short	0x0006
        /*0012*/ 	.short	0x0030
        /*0014*/ 	.byte	0x00, 0xf0, 0x11, 0x00


	//----- nvinfo : EIATTR_KPARAM_INFO
	.align		4
.L_13:
        /*0018*/ 	.byte	0x04, 0x17
        /*001a*/ 	.short	(.L_15 - .L_14)
.L_14:
        /*001c*/ 	.word	0x00000000
        /*0020*/ 	.short	0x0005
        /*0022*/ 	.short	0x0028
        /*0024*/ 	.byte	0x00, 0xf4, 0x21, 0x00


	//----- nvinfo : EIATTR_KPARAM_INFO
	.align		4
.L_15:
        /*0028*/ 	.byte	0x04, 0x17
        /*002a*/ 	.short	(.L_17 - .L_16)
.L_16:
        /*002c*/ 	.word	0x00000000
        /*0030*/ 	.short	0x0004
        /*0032*/ 	.short	0x0020
        /*0034*/ 	.byte	0x00, 0xf4, 0x21, 0x00


	//----- nvinfo : EIATTR_KPARAM_INFO
	.align		4
.L_17:
        /*0038*/ 	.byte	0x04, 0x17
        /*003a*/ 	.short	(.L_19 - .L_18)
.L_18:
        /*003c*/ 	.word	0x00000000
        /*0040*/ 	.short	0x0003
        /*0042*/ 	.short	0x0018
        /*0044*/ 	.byte	0x00, 0xf4, 0x21, 0x00


	//----- nvinfo : EIATTR_KPARAM_INFO
	.align		4
.L_19:
        /*0048*/ 	.byte	0x04, 0x17
        /*004a*/ 	.short	(.L_21 - .L_20)
.L_20:
        /*004c*/ 	.word	0x00000000
        /*0050*/ 	.short	0x0002
        /*0052*/ 	.short	0x0010
        /*0054*/ 	.byte	0x00, 0xf4, 0x21, 0x00


	//----- nvinfo : EIATTR_KPARAM_INFO
	.align		4
.L_21:
        /*0058*/ 	.byte	0x04, 0x17
        /*005a*/ 	.short	(.L_23 - .L_22)
.L_22:
        /*005c*/ 	.word	0x00000000
        /*0060*/ 	.short	0x0001
        /*0062*/ 	.short	0x0008
        /*0064*/ 	.byte	0x00, 0xf4, 0x21, 0x00


	//----- nvinfo : EIATTR_KPARAM_INFO
	.align		4
.L_23:
        /*0068*/ 	.byte	0x04, 0x17
        /*006a*/ 	.short	(.L_25 - .L_24)
.L_24:
        /*006c*/ 	.word	0x00000000
        /*0070*/ 	.short	0x0000
        /*0072*/ 	.short	0x0000
        /*0074*/ 	.byte	0x00, 0xf4, 0x21, 0x00


	//----- nvinfo : EIATTR_SPARSE_MMA_MASK
	.align		4
.L_25:
        /*0078*/ 	.byte	0x03, 0x50
        /*007a*/ 	.short	0x0000


	//----- nvinfo : EIATTR_MAXREG_COUNT
	.align		4
        /*007c*/ 	.byte	0x03, 0x1b
        /*007e*/ 	.short	0x00ff


	//----- nvinfo : EIATTR_EXIT_INSTR_OFFSETS
	.align		4
        /*0080*/ 	.byte	0x04, 0x1c
        /*0082*/ 	.short	(.L_27 - .L_26)


	//   ....[0]....
.L_26:
        /*0084*/ 	.word	0x00000420


	//   ....[1]....
        /*0088*/ 	.word	0x00000440


	//----- nvinfo : EIATTR_REQNTID
	.align		4
.L_27:
        /*008c*/ 	.byte	0x04, 0x10
        /*008e*/ 	.short	(.L_29 - .L_28)
.L_28:
        /*0090*/ 	.word	0x00000100
        /*0094*/ 	.word	0x00000001
        /*0098*/ 	.word	0x00000001


	//----- nvinfo : EIATTR_CBANK_PARAM_SIZE
	.align		4
.L_29:
        /*009c*/ 	.byte	0x03, 0x19
        /*009e*/ 	.short	0x0034


	//----- nvinfo : EIATTR_PARAM_CBANK
	.align		4
        /*00a0*/ 	.byte	0x04, 0x0a
        /*00a2*/ 	.short	(.L_31 - .L_30)
	.align		4
.L_30:
        /*00a4*/ 	.word	index@(.nv.constant0.triton_poi_fused__native_batch_norm_legit_no_training_relu_6)
        /*00a8*/ 	.short	0x0210
        /*00aa*/ 	.short	0x0034


	//----- nvinfo : EIATTR_SW_WAR
	.align		4
.L_31:
        /*00ac*/ 	.byte	0x04, 0x36
        /*00ae*/ 	.short	(.L_33 - .L_32)
.L_32:
        /*00b0*/ 	.word	0x00000008
.L_33:


//--------------------- .nv.callgraph             --------------------------
	.section	.nv.callgraph,"",@"SHT_CUDA_CALLGRAPH"
	.align	4
	.sectionentsize	8
	.align		4
        /*0000*/ 	.word	0x00000000
	.align		4
        /*0004*/ 	.word	0xffffffff
	.align		4
        /*0008*/ 	.word	0x00000000
	.align		4
        /*000c*/ 	.word	0xfffffffe
	.align		4
        /*0010*/ 	.word	0x00000000
	.align		4
        /*0014*/ 	.word	0xfffffffd
	.align		4
        /*0018*/ 	.word	0x00000000
	.align		4
        /*001c*/ 	.word	0xfffffffc


//--------------------- .nv.constant4             --------------------------
	.section	.nv.constant4,"a",@progbits
	.align	8
	.align		8
.nv.constant4:
        /*0000*/ 	.dword	_$_str
	.align		8
        /*0008*/ 	.dword	_$_str_$_2


//--------------------- .text.triton_poi_fused__native_batch_norm_legit_no_training_relu_6 --------------------------
	.section	.text.triton_poi_fused__native_batch_norm_legit_no_training_relu_6,"ax",@progbits
	.align	128
        .global         triton_poi_fused__native_batch_norm_legit_no_training_relu_6
        .type           triton_poi_fused__native_batch_norm_legit_no_training_relu_6,@function
        .size           triton_poi_fused__native_batch_norm_legit_no_training_relu_6,(.L_x_1 - triton_poi_fused__native_batch_norm_legit_no_training_relu_6)
        .other          triton_poi_fused__native_batch_norm_legit_no_training_relu_6,@"STO_CUDA_ENTRY STV_DEFAULT"
triton_poi_fused__native_batch_norm_legit_no_training_relu_6:
.text.triton_poi_fused__native_batch_norm_legit_no_training_relu_6:
[----:B------:R-:W0:Y:S01]  /*0000*/  LDC R1, c[0x0][0x28] ;  /* 0x00000a00ff017b82 */ /* 0x000e220000000800 */
[----:B------:R-:W1:Y:S07]  /*0010*/  S2R R0, SR_TID.X ;  /* 0x0000000000007919 */ /* 0x000e6e0000002100 */
[----:B------:R-:W2:Y:S01]  /*0020*/  LDC.64 R8, c[0x0][0x220] ;  /* 0x00008800ff087b82 */ /* 0x000ea20000000a00 */
[----:B------:R-:W-:Y:S01]  /*0030*/  ULDC.64 UR4, c[0x0][0x208] ;  /* 0x0000820000047ab9 */ /* 0x000fe20000000a00 */
[----:B------:R-:W3:Y:S06]  /*0040*/  S2R R5, SR_CTAID.X ;  /* 0x0000000000057919 */ /* 0x000eec0000002500 */
[----:B------:R-:W4:Y:S08]  /*0050*/  LDC.64 R12, c[0x0][0x210] ;  /* 0x00008400ff0c7b82 */ /* 0x000f300000000a00 */
[----:B------:R-:W5:Y:S08]  /*0060*/  LDC.64 R14, c[0x0][0x218] ;  /* 0x00008600ff0e7b82 */ /* 0x000f700000000a00 */
[----:B------:R-:W5:Y:S01]  /*0070*/  LDC.64 R16, c[0x0][0x228] ;  /* 0x00008a00ff107b82 */ /* 0x000f620000000a00 */
[----:B-1----:R-:W-:-:S07]  /*0080*/  SHF.L.U32 R0, R0, 0x1, RZ ;  /* 0x0000000100007819 */ /* 0x002fce00000006ff */
[----:B------:R-:W1:Y:S01]  /*0090*/  LDC.64 R18, c[0x0][0x230] ;  /* 0x00008c00ff127b82 */ /* 0x000e620000000a00 */
[----:B---3--:R-:W-:Y:S02]  /*00a0*/  SHF.R.S32.HI R3, RZ, 0x16, R5 ;  /* 0x00000016ff037819 */ /* 0x008fe40000011405 */
[----:B------:R-:W-:Y:S02]  /*00b0*/  LOP3.LUT R0, R0, 0x1fe, RZ, 0xc0, !PT ;  /* 0x000001fe00007812 */ /* 0x000fe400078ec0ff */
[----:B------:R-:W-:Y:S02]  /*00c0*/  SGXT R3, R3, 0x1 ;  /* 0x000000010303781a */ /* 0x000fe40000000200 */
[----:B------:R-:W-:-:S04]  /*00d0*/  LEA R0, R5, R0, 0x9 ;  /* 0x0000000005007211 */ /* 0x000fc800078e48ff */
[----:B------:R-:W-:Y:S02]  /*00e0*/  LEA.HI R3, R3, R0, RZ, 0x6 ;  /* 0x0000000003037211 */ /* 0x000fe400078f30ff */
[----:B------:R-:W-:Y:S02]  /*00f0*/  ISETP.GE.AND P0, PT, R0, 0x38400, PT ;  /* 0x000384000000780c */ /* 0x000fe40003f06270 */
[----:B------:R-:W-:-:S04]  /*0100*/  LOP3.LUT R3, R3, 0xffffffc0, RZ, 0xc0, !PT ;  /* 0xffffffc003037812 */ /* 0x000fc800078ec0ff */
[----:B------:R-:W-:Y:S02]  /*0110*/  IADD3 R11, R0, -R3, RZ ;  /* 0x80000003000b7210 */ /* 0x000fe40007ffe0ff */
[----:B------:R-:W-:-:S03]  /*0120*/  CS2R R2, SRZ ;  /* 0x0000000000027805 */ /* 0x000fc6000001ff00 */
[----:B--2---:R-:W-:-:S05]  /*0130*/  IMAD.WIDE R8, R11, 0x4, R8 ;  /* 0x000000040b087825 */ /* 0x004fca00078e0208 */
[----:B------:R2:W3:Y:S01]  /*0140*/  @!P0 LDG.E.EL.64 R2, desc[UR4][R8.64] ;  /* 0x0000000408028981 */ /* 0x0004e2000c2e1b00 */
[----:B------:R-:W-:Y:S02]  /*0150*/  CS2R R4, SRZ ;  /* 0x0000000000047805 */ /* 0x000fe4000001ff00 */
[----:B------:R-:W-:Y:S01]  /*0160*/  CS2R R6, SRZ ;  /* 0x0000000000067805 */ /* 0x000fe2000001ff00 */
[----:B----4-:R-:W-:-:S04]  /*0170*/  IMAD.WIDE R12, R0, 0x4, R12 ;  /* 0x00000004000c7825 */ /* 0x010fc800078e020c */
[C---:B-----5:R-:W-:Y:S01]  /*0180*/  IMAD.WIDE R14, R11.reuse, 0x4, R14 ;  /* 0x000000040b0e7825 */ /* 0x060fe200078e020e */
[----:B------:R-:W4:Y:S01]  /*0190*/  @!P0 LDG.E.64 R4, desc[UR4][R12.64] ;  /* 0x000000040c048981 */ /* 0x000f22000c1e1b00 */
[----:B--2---:R-:W-:Y:S02]  /*01a0*/  CS2R R8, SRZ ;  /* 0x0000000000087805 */ /* 0x004fe4000001ff00 */
[C---:B0-----:R-:W-:Y:S01]  /*01b0*/  IMAD.WIDE R16, R11.reuse, 0x4, R16 ;  /* 0x000000040b107825 */ /* 0x041fe200078e0210 */
[----:B------:R0:W4:Y:S03]  /*01c0*/  @!P0 LDG.E.EL.64 R6, desc[UR4][R14.64] ;  /* 0x000000040e068981 */ /* 0x000126000c2e1b00 */
[----:B-1----:R-:W-:Y:S01]  /*01d0*/  IMAD.WIDE R18, R11, 0x4, R18 ;  /* 0x000000040b127825 */ /* 0x002fe200078e0212 */
[----:B------:R-:W-:-:S04]  /*01e0*/  CS2R R10, SRZ ;  /* 0x00000000000a7805 */ /* 0x000fc8000001ff00 */
[----:B------:R-:W2:Y:S04]  /*01f0*/  @!P0 LDG.E.EL.64 R8, desc[UR4][R18.64] ;  /* 0x0000000412088981 */ /* 0x000ea8000c2e1b00 */
[----:B------:R-:W2:Y:S01]  /*0200*/  @!P0 LDG.E.EL.64 R10, desc[UR4][R16.64] ;  /* 0x00000004100a8981 */ /* 0x000ea2000c2e1b00 */
[----:B0-----:R-:W-:Y:S01]  /*0210*/  HFMA2.MMA R14, -RZ, RZ, 1.625, 0 ;  /* 0x3e800000ff0e7435 */ /* 0x001fe200000001ff */
[----:B---3--:R-:W-:Y:S01]  /*0220*/  FADD R2, R2, 9.9999997473787516356e-06 ;  /* 0x3727c5ac02027421 */ /* 0x008fe20000000000 */
[----:B------:R-:W-:-:S03]  /*0230*/  FADD R3, R3, 9.9999997473787516356e-06 ;  /* 0x3727c5ac03037421 */ /* 0x000fc60000000000 */
[----:B------:R-:W0:Y:S08]  /*0240*/  MUFU.SQRT R12, R2 ;  /* 0x00000002000c7308 */ /* 0x000e300000002000 */
[----:B------:R1:W3:Y:S01]  /*0250*/  MUFU.SQRT R13, R3 ;  /* 0x00000003000d7308 */ /* 0x0002e20000002000 */
[C---:B0-----:R-:W-:Y:S02]  /*0260*/  FSETP.GT.AND P1, PT, R12.reuse, 8.50705917302346158658e+37, PT ;  /* 0x7e8000000c00780b */ /* 0x041fe40003f24000 */
[----:B------:R-:W-:Y:S01]  /*0270*/  FSETP.GEU.AND P3, PT, R12, 1.175494350822287508e-38, PT ;  /* 0x008000000c00780b */ /* 0x000fe20003f6e000 */
[----:B-1----:R-:W0:Y:S01]  /*0280*/  LDC.64 R2, c[0x0][0x238] ;  /* 0x00008e00ff027b82 */ /* 0x002e220000000a00 */
[----:B---3--:R-:W-:-:S02]  /*0290*/  FSETP.GT.AND P2, PT, R13, 8.50705917302346158658e+37, PT ;  /* 0x7e8000000d00780b */ /* 0x008fc40003f44000 */
[----:B------:R-:W-:-:S07]  /*02a0*/  FSETP.GEU.AND P4, PT, R13, 1.175494350822287508e-38, PT ;  /* 0x008000000d00780b */ /* 0x000fce0003f8e000 */
[----:B------:R-:W-:-:S04]  /*02b0*/  @P1 FMUL R12, R12, 0.25 ;  /* 0x3e8000000c0c1820 */ /* 0x000fc80000400000 */
[----:B------:R-:W-:Y:S01]  /*02c0*/  @!P3 FMUL R12, R12, 16777216 ;  /* 0x4b8000000c0cb820 */ /* 0x000fe20000400000 */
[----:B------:R-:W-:-:S04]  /*02d0*/  @P2 FMUL R13, R13, 0.25 ;  /* 0x3e8000000d0d2820 */ /* 0x000fc80000400000 */
[----:B------:R-:W-:Y:S01]  /*02e0*/  @!P4 FMUL R13, R13, 16777216 ;  /* 0x4b8000000d0dc820 */ /* 0x000fe20000400000 */
[----:B------:R-:W1:Y:S01]  /*02f0*/  MUFU.RCP R12, R12 ;  /* 0x0000000c000c7308 */ /* 0x000e620000001000 */
[----:B------:R-:W-:-:S07]  /*0300*/  FSEL R15, R14, 1, P1 ;  /* 0x3f8000000e0f7808 */ /* 0x000fce0000800000 */
[----:B------:R-:W3:Y:S01]  /*0310*/  MUFU.RCP R13, R13 ;  /* 0x0000000d000d7308 */ /* 0x000ee20000001000 */
[----:B------:R-:W-:Y:S01]  /*0320*/  FSEL R14, R14, 1, P2 ;  /* 0x3f8000000e0e7808 */ /* 0x000fe20001000000 */
[----:B------:R-:W-:-:S04]  /*0330*/  @!P3 FMUL R15, R15, 16777216 ;  /* 0x4b8000000f0fb820 */ /* 0x000fc80000400000 */
[----:B------:R-:W-:Y:S01]  /*0340*/  @!P4 FMUL R14, R14, 16777216 ;  /* 0x4b8000000e0ec820 */ /* 0x000fe20000400000 */
[----:B----4-:R-:W-:Y:S01]  /*0350*/  FADD R5, -R7, R5 ;  /* 0x0000000507057221 */ /* 0x010fe20000000100 */
[----:B------:R-:W-:Y:S01]  /*0360*/  FADD R4, -R6, R4 ;  /* 0x0000000406047221 */ /* 0x000fe20000000100 */
[----:B-1----:R-:W-:Y:S01]  /*0370*/  FMUL R15, R12, R15 ;  /* 0x0000000f0c0f7220 */ /* 0x002fe20000400000 */
[----:B---3--:R-:W-:-:S03]  /*0380*/  FMUL R14, R13, R14 ;  /* 0x0000000e0d0e7220 */ /* 0x008fc60000400000 */
[----:B------:R-:W-:Y:S01]  /*0390*/  FMUL R15, R4, R15 ;  /* 0x0000000f040f7220 */ /* 0x000fe20000400000 */
[----:B------:R-:W-:-:S03]  /*03a0*/  FMUL R14, R5, R14 ;  /* 0x0000000e050e7220 */ /* 0x000fc60000400000 */
[----:B--2---:R-:W-:Y:S01]  /*03b0*/  FFMA R8, R15, R10, R8 ;  /* 0x0000000a0f087223 */ /* 0x004fe20000000008 */
[----:B------:R-:W-:-:S04]  /*03c0*/  FFMA R9, R14, R11, R9 ;  /* 0x0000000b0e097223 */ /* 0x000fc80000000009 */
[----:B------:R-:W-:Y:S02]  /*03d0*/  FSETP.GEU.AND P1, PT, R8, RZ, PT ;  /* 0x000000ff0800720b */ /* 0x000fe40003f2e000 */
[C---:B------:R-:W-:Y:S01]  /*03e0*/  FSETP.GEU.AND P2, PT, R9.reuse, RZ, PT ;  /* 0x000000ff0900720b */ /* 0x040fe20003f4e000 */
[----:B0-----:R-:W-:Y:S01]  /*03f0*/  IMAD.WIDE R2, R0, 0x4, R2 ;  /* 0x0000000400027825 */ /* 0x001fe200078e0202 */
[----:B------:R-:W-:Y:S02]  /*0400*/  FSEL R8, R8, RZ, P1 ;  /* 0x000000ff08087208 */ /* 0x000fe40000800000 */
[----:B------:R-:W-:Y:S01]  /*0410*/  FSEL R9, R9, RZ, P2 ;  /* 0x000000ff09097208 */ /* 0x000fe20001000000 */
[----:B------:R-:W-:Y:S08]  /*0420*/  @P0 EXIT ;  /* 0x000000000000094d */ /* 0x000ff00003800000 */
[----:B------:R-:W-:Y:S01]  /*0430*/  STG.E.64 desc[UR4][R2.64], R8 ;  /* 0x0000000802007986 */ /* 0x000fe2000c101b04 */
[----:B------:R-:W-:Y:S05]  /*0440*/  EXIT ;  /* 0x000000000000794d */ /* 0x000fea0003800000 */
.L_x_0:
[----:B------:R-:W-:-:S00]  /*0450*/  BRA `(.L_x_0) ;  /* 0xfffffffc00fc7947 */ /* 0x000fc0000383ffff */
[----:B------:R-:W-:-:S00]  /*0460*/  NOP ;  /* 0x0000000000007918 */ /* 0x000fc00000000000 */
        /* <DEDUP_REMOVED lines=9> */
.L_x_1:


//--------------------- .nv.global.init           --------------------------
	.section	.nv.global.init,"aw",@progbits
.nv.global.init:
	.type		_$_str,@object
	.size		_$_str,(_$_str_$_2 - _$_str)
_$_str:
        /*0000*/ 	.byte	0x5f, 0x5f, 0x43, 0x55, 0x44, 0x41, 0x5f, 0x46, 0x54, 0x5a, 0x00
	.type		_$_str_$_2,@object
	.size		_$_str_$_2,(.L_1 - _$_str_$_2)
_$_str_$_2:
        /*000b*/ 	.byte	0x5f, 0x5f, 0x43, 0x55, 0x44, 0x41, 0x5f, 0x50, 0x52, 0x45, 0x43, 0x5f, 0x53, 0x51, 0x52, 0x54
        /*001b*/ 	.byte	0x00
.L_1:


//--------------------- .nv.constant0.triton_poi_fused__native_batch_norm_legit_no_training_relu_6 --------------------------
	.section	.nv.constant0.triton_poi_fused__native_batch_norm_legit_no_training_relu_6,"a",@progbits
	.sectionflags	@""
	.align	4
.nv.constant0.triton_poi_fused__native_batch_norm_legit_no_training_relu_6:
	.zero		580
